//
// Generated by NVIDIA NVVM Compiler
//
// Compiler Build ID: CL-36424714
// Cuda compilation tools, release 13.0, V13.0.88
// Based on NVVM 20.0.0
//

.version 9.0
.target sm_100
.address_size 64

	// .globl	pool1

.visible .entry pool1(
	.param .u64 .ptr .align 1 pool1_param_0
)
{


	ret;

}


// ===== COMPILED SASS (sm_100) =====

	.target	sm_100

	.elftype	@"ET_EXEC"


//--------------------- .note.nv.tkinfo           --------------------------
	.section	.note.nv.tkinfo,"",@"SHT_NOTE"
	.sectionflags	@"SHF_NOTE_NV_TKINFO"
	.tkinfo
        /*0018*/ 	.word	0x00000002
        /*0030*/ 	.string	""
        /*0030*/ 	.string	"ptxas"
        /*0030*/ 	.string	"Cuda compilation tools, release 13.0, V13.0.88"
        /*0030*/ 	.string	"Build cuda_13.0.r13.0/compiler.36424714_0"
        /*0030*/ 	.string	"-arch sm_100 -m 64 "



//--------------------- .note.nv.cuinfo           --------------------------
	.section	.note.nv.cuinfo,"",@"SHT_NOTE"
	.sectionflags	@"SHF_NOTE_NV_CUINFO"
        /*0018*/ 	.short	0x0002
        /*001a*/ 	.short	0x0064
        /*001c*/ 	.short	0x0082
	.zero		2


//--------------------- .nv.info                  --------------------------
	.section	.nv.info,"",@"SHT_CUDA_INFO"
	.align	4


	//----- nvinfo : EIATTR_REGCOUNT
	.align		4
        /*0000*/ 	.byte	0x04, 0x2f
        /*0002*/ 	.short	(.L_1 - .L_0)
	.align		4
.L_0:
        /*0004*/ 	.word	index@(pool1)
        /*0008*/ 	.word	0x00000004


	//----- nvinfo : EIATTR_FRAME_SIZE
	.align		4
.L_1:
        /*000c*/ 	.byte	0x04, 0x11
        /*000e*/ 	.short	(.L_3 - .L_2)
	.align		4
.L_2:
        /*0010*/ 	.word	index@(pool1)
        /*0014*/ 	.word	0x00000000


	//----- nvinfo : EIATTR_MIN_STACK_SIZE
	.align		4
.L_3:
        /*0018*/ 	.byte	0x04, 0x12
        /*001a*/ 	.short	(.L_5 - .L_4)
	.align		4
.L_4:
        /*001c*/ 	.word	index@(pool1)
        /*0020*/ 	.word	0x00000000
.L_5:


//--------------------- .nv.compat                --------------------------
	.section	.nv.compat,"",@"SHT_CUDA_COMPAT_INFO"
	.align	4
        /*0000*/ 	.byte	0x02, 0x09, 0x00, 0x00, 0x02, 0x02, 0x01, 0x00, 0x02, 0x05, 0x05, 0x00, 0x03, 0x07, 0x01, 0x01
        /*0010*/ 	.byte	0x02, 0x03, 0x00, 0x00, 0x02, 0x06, 0x01, 0x00, 0x04, 0x0b, 0x08, 0x00, 0x09, 0x00, 0x00, 0x00
        /*0020*/ 	.byte	0x00, 0x00, 0x00, 0x00


//--------------------- .nv.info.pool1            --------------------------
	.section	.nv.info.pool1,"",@"SHT_CUDA_INFO"
	.sectionflags	@""
	.align	4


	//----- nvinfo : EIATTR_CUDA_API_VERSION
	.align		4
        /*0000*/ 	.byte	0x04, 0x37
        /*0002*/ 	.short	(.L_7 - .L_6)
.L_6:
        /*0004*/ 	.word	0x00000082


	//----- nvinfo : EIATTR_KPARAM_INFO
	.align		4
.L_7:
        /*0008*/ 	.byte	0x04, 0x17
        /*000a*/ 	.short	(.L_9 - .L_8)
.L_8:
        /*000c*/ 	.word	0x00000000
        /*0010*/ 	.short	0x0000
        /*0012*/ 	.short	0x0000
        /*0014*/ 	.byte	0x00, 0xf5, 0x21, 0x00


	//----- nvinfo : EIATTR_SPARSE_MMA_MASK
	.align		4
.L_9:
        /*0018*/ 	.byte	0x03, 0x50
        /*001a*/ 	.short	0x0000


	//----- nvinfo : EIATTR_MAXREG_COUNT
	.align		4
        /*001c*/ 	.byte	0x03, 0x1b
        /*001e*/ 	.short	0x00ff


	//----- nvinfo : EIATTR_MERCURY_ISA_VERSION
	.align		4
        /*0020*/ 	.byte	0x03, 0x5f
        /*0022*/ 	.short	0x0101


	//----- nvinfo : EIATTR_VRC_CTA_INIT_COUNT
	.align		4
        /*0024*/ 	.byte	0x02, 0x4a
	.zero		1
	.zero		1


	//----- nvinfo : EIATTR_EXIT_INSTR_OFFSETS
	.align		4
        /*0028*/ 	.byte	0x04, 0x1c
        /*002a*/ 	.short	(.L_11 - .L_10)


	//   ....[0]....
.L_10:
        /*002c*/ 	.word	0x00000010


	//----- nvinfo : EIATTR_CBANK_PARAM_SIZE
	.align		4
.L_11:
        /*0030*/ 	.byte	0x03, 0x19
        /*0032*/ 	.short	0x0008


	//----- nvinfo : EIATTR_PARAM_CBANK
	.align		4
        /*0034*/ 	.byte	0x04, 0x0a
        /*0036*/ 	.short	(.L_13 - .L_12)
	.align		4
.L_12:
        /*0038*/ 	.word	index@(.nv.constant0.pool1)
        /*003c*/ 	.short	0x0380
        /*003e*/ 	.short	0x0008


	//----- nvinfo : EIATTR_SW_WAR
	.align		4
.L_13:
        /*0040*/ 	.byte	0x04, 0x36
        /*0042*/ 	.short	(.L_15 - .L_14)
.L_14:
        /*0044*/ 	.word	0x00000008
.L_15:


//--------------------- .nv.callgraph             --------------------------
	.section	.nv.callgraph,"",@"SHT_CUDA_CALLGRAPH"
	.align	4
	.sectionentsize	8
	.align		4
        /*0000*/ 	.word	0x00000000
	.align		4
        /*0004*/ 	.word	0xffffffff
	.align		4
        /*0008*/ 	.word	0x00000000
	.align		4
        /*000c*/ 	.word	0xfffffffe
	.align		4
        /*0010*/ 	.word	0x00000000
	.align		4
        /*0014*/ 	.word	0xfffffffd
	.align		4
        /*0018*/ 	.word	0x00000000
	.align		4
        /*001c*/ 	.word	0xfffffffc


//--------------------- .text.pool1               --------------------------
	.section	.text.pool1,"ax",@progbits
	.align	128
        .global         pool1
        .type           pool1,@function
        .size           pool1,(.L_x_1 - pool1)
        .other          pool1,@"STO_CUDA_ENTRY STV_DEFAULT"
pool1:
.text.pool1:
[----:B------:R-:W-:Y:S01]  /*0000*/  LDC R1, c[0x0][0x37c] ;  /* 0x0000df00ff017b82 */ /* 0x000fe20000000800 */
[----:B------:R-:W-:Y:S05]  /*0010*/  EXIT ;  /* 0x000000000000794d */ /* 0x000fea0003800000 */
.L_x_0:
[----:B------:R-:W-:-:S00]  /*0020*/  BRA `(.L_x_0) ;  /* 0xfffffffc00fc7947 */ /* 0x000fc0000383ffff */
[----:B------:R-:W-:-:S00]  /*0030*/  NOP ;  /* 0x0000000000007918 */ /* 0x000fc00000000000 */
        /* <DEDUP_REMOVED lines=12> */
.L_x_1:


//--------------------- .nv.shared.reserved.0     --------------------------
	.section	.nv.shared.reserved.0,"aw",@nobits
	.weak		__nv_reservedSMEM_offset_0_alias
	.size		__nv_reservedSMEM_offset_0_alias, 0, 64
	.other		__nv_reservedSMEM_offset_0_alias,@"STO_CUDA_RESERVED_SHARED STV_DEFAULT"
__nv_reservedSMEM_offset_0_alias:
	.zero		0
	.zero		64


//--------------------- .nv.constant0.pool1       --------------------------
	.section	.nv.constant0.pool1,"a",@progbits
	.sectionflags	@""
	.align	4
.nv.constant0.pool1:
	.zero		904


//--------------------- SYMBOLS --------------------------

	.type		.nv.reservedSmem.offset0,@object
	.size		.nv.reservedSmem.offset0,0x4
